//
// Generated by NVIDIA NVVM Compiler
//
// Compiler Build ID: CL-36424714
// Cuda compilation tools, release 13.0, V13.0.88
// Based on NVVM 20.0.0
//

.version 9.0
.target sm_100
.address_size 64

	// .globl	_Z18barriersTestKernelPf

.visible .entry _Z18barriersTestKernelPf(
	.param .u64 .ptr .align 1 _Z18barriersTestKernelPf_param_0
)
{
	.reg .pred 	%p<17>;
	.reg .b32 	%r<47>;
	.reg .b32 	%f<165>;
	.reg .b64 	%rd<31>;

	ld.param.u64 	%rd15, [_Z18barriersTestKernelPf_param_0];
	cvta.to.global.u64 	%rd1, %rd15;
	mov.u32 	%r33, %ctaid.x;
	mov.u32 	%r34, %ntid.x;
	mov.u32 	%r1, %tid.x;
	mad.lo.s32 	%r35, %r33, %r34, %r1;
	mul.wide.s32 	%rd16, %r35, 4;
	add.s64 	%rd2, %rd1, %rd16;
	ld.global.f32 	%f29, [%rd2];
	add.f32 	%f30, %f29, 0f3F800000;
	st.global.f32 	[%rd2], %f30;
	add.s32 	%r2, %r1, 1;
	and.b32  	%r3, %r2, 15;
	setp.lt.u32 	%p1, %r1, 15;
	mov.f32 	%f155, 0f00000000;
	mov.b32 	%r39, 0;
	@%p1 bra 	$L__BB0_3;
	and.b32  	%r39, %r2, 2032;
	neg.s32 	%r37, %r39;
	add.s64 	%rd27, %rd1, 32;
	mov.f32 	%f155, 0f00000000;
$L__BB0_2:
	.pragma "nounroll";
	ld.global.f32 	%f32, [%rd27+-32];
	add.f32 	%f33, %f155, %f32;
	ld.global.f32 	%f34, [%rd27+-28];
	add.f32 	%f35, %f33, %f34;
	ld.global.f32 	%f36, [%rd27+-24];
	add.f32 	%f37, %f35, %f36;
	ld.global.f32 	%f38, [%rd27+-20];
	add.f32 	%f39, %f37, %f38;
	ld.global.f32 	%f40, [%rd27+-16];
	add.f32 	%f41, %f39, %f40;
	ld.global.f32 	%f42, [%rd27+-12];
	add.f32 	%f43, %f41, %f42;
	ld.global.f32 	%f44, [%rd27+-8];
	add.f32 	%f45, %f43, %f44;
	ld.global.f32 	%f46, [%rd27+-4];
	add.f32 	%f47, %f45, %f46;
	ld.global.f32 	%f48, [%rd27];
	add.f32 	%f49, %f47, %f48;
	ld.global.f32 	%f50, [%rd27+4];
	add.f32 	%f51, %f49, %f50;
	ld.global.f32 	%f52, [%rd27+8];
	add.f32 	%f53, %f51, %f52;
	ld.global.f32 	%f54, [%rd27+12];
	add.f32 	%f55, %f53, %f54;
	ld.global.f32 	%f56, [%rd27+16];
	add.f32 	%f57, %f55, %f56;
	ld.global.f32 	%f58, [%rd27+20];
	add.f32 	%f59, %f57, %f58;
	ld.global.f32 	%f60, [%rd27+24];
	add.f32 	%f61, %f59, %f60;
	ld.global.f32 	%f62, [%rd27+28];
	add.f32 	%f155, %f61, %f62;
	add.s32 	%r37, %r37, 16;
	add.s64 	%rd27, %rd27, 64;
	setp.ne.s32 	%p2, %r37, 0;
	@%p2 bra 	$L__BB0_2;
$L__BB0_3:
	setp.eq.s32 	%p3, %r3, 0;
	@%p3 bra 	$L__BB0_12;
	and.b32  	%r9, %r2, 7;
	setp.lt.u32 	%p4, %r3, 8;
	@%p4 bra 	$L__BB0_6;
	mul.wide.u32 	%rd17, %r39, 4;
	add.s64 	%rd18, %rd1, %rd17;
	ld.global.f32 	%f64, [%rd18];
	add.f32 	%f65, %f155, %f64;
	ld.global.f32 	%f66, [%rd18+4];
	add.f32 	%f67, %f65, %f66;
	ld.global.f32 	%f68, [%rd18+8];
	add.f32 	%f69, %f67, %f68;
	ld.global.f32 	%f70, [%rd18+12];
	add.f32 	%f71, %f69, %f70;
	ld.global.f32 	%f72, [%rd18+16];
	add.f32 	%f73, %f71, %f72;
	ld.global.f32 	%f74, [%rd18+20];
	add.f32 	%f75, %f73, %f74;
	ld.global.f32 	%f76, [%rd18+24];
	add.f32 	%f77, %f75, %f76;
	ld.global.f32 	%f78, [%rd18+28];
	add.f32 	%f155, %f77, %f78;
	add.s32 	%r39, %r39, 8;
$L__BB0_6:
	setp.eq.s32 	%p5, %r9, 0;
	@%p5 bra 	$L__BB0_12;
	and.b32  	%r12, %r2, 3;
	setp.lt.u32 	%p6, %r9, 4;
	@%p6 bra 	$L__BB0_9;
	mul.wide.u32 	%rd19, %r39, 4;
	add.s64 	%rd20, %rd1, %rd19;
	ld.global.f32 	%f80, [%rd20];
	add.f32 	%f81, %f155, %f80;
	ld.global.f32 	%f82, [%rd20+4];
	add.f32 	%f83, %f81, %f82;
	ld.global.f32 	%f84, [%rd20+8];
	add.f32 	%f85, %f83, %f84;
	ld.global.f32 	%f86, [%rd20+12];
	add.f32 	%f155, %f85, %f86;
	add.s32 	%r39, %r39, 4;
$L__BB0_9:
	setp.eq.s32 	%p7, %r12, 0;
	@%p7 bra 	$L__BB0_12;
	mul.wide.u32 	%rd21, %r39, 4;
	add.s64 	%rd28, %rd1, %rd21;
	neg.s32 	%r41, %r12;
$L__BB0_11:
	.pragma "nounroll";
	ld.global.f32 	%f87, [%rd28];
	add.f32 	%f155, %f155, %f87;
	add.s64 	%rd28, %rd28, 4;
	add.s32 	%r41, %r41, 1;
	setp.ne.s32 	%p8, %r41, 0;
	@%p8 bra 	$L__BB0_11;
$L__BB0_12:
	setp.lt.u32 	%p9, %r1, 15;
	st.global.f32 	[%rd2], %f155;
	mov.f32 	%f164, 0f00000000;
	mov.b32 	%r44, 0;
	@%p9 bra 	$L__BB0_15;
	and.b32  	%r44, %r2, 2032;
	neg.s32 	%r42, %r44;
	add.s64 	%rd29, %rd1, 32;
	mov.f32 	%f164, 0f00000000;
$L__BB0_14:
	.pragma "nounroll";
	ld.global.f32 	%f91, [%rd29+-32];
	add.f32 	%f92, %f164, %f91;
	ld.global.f32 	%f93, [%rd29+-28];
	add.f32 	%f94, %f92, %f93;
	ld.global.f32 	%f95, [%rd29+-24];
	add.f32 	%f96, %f94, %f95;
	ld.global.f32 	%f97, [%rd29+-20];
	add.f32 	%f98, %f96, %f97;
	ld.global.f32 	%f99, [%rd29+-16];
	add.f32 	%f100, %f98, %f99;
	ld.global.f32 	%f101, [%rd29+-12];
	add.f32 	%f102, %f100, %f101;
	ld.global.f32 	%f103, [%rd29+-8];
	add.f32 	%f104, %f102, %f103;
	ld.global.f32 	%f105, [%rd29+-4];
	add.f32 	%f106, %f104, %f105;
	ld.global.f32 	%f107, [%rd29];
	add.f32 	%f108, %f106, %f107;
	ld.global.f32 	%f109, [%rd29+4];
	add.f32 	%f110, %f108, %f109;
	ld.global.f32 	%f111, [%rd29+8];
	add.f32 	%f112, %f110, %f111;
	ld.global.f32 	%f113, [%rd29+12];
	add.f32 	%f114, %f112, %f113;
	ld.global.f32 	%f115, [%rd29+16];
	add.f32 	%f116, %f114, %f115;
	ld.global.f32 	%f117, [%rd29+20];
	add.f32 	%f118, %f116, %f117;
	ld.global.f32 	%f119, [%rd29+24];
	add.f32 	%f120, %f118, %f119;
	ld.global.f32 	%f121, [%rd29+28];
	add.f32 	%f164, %f120, %f121;
	add.s32 	%r42, %r42, 16;
	add.s64 	%rd29, %rd29, 64;
	setp.ne.s32 	%p10, %r42, 0;
	@%p10 bra 	$L__BB0_14;
$L__BB0_15:
	setp.eq.s32 	%p11, %r3, 0;
	@%p11 bra 	$L__BB0_24;
	and.b32  	%r23, %r2, 7;
	setp.lt.u32 	%p12, %r3, 8;
	@%p12 bra 	$L__BB0_18;
	mul.wide.u32 	%rd22, %r44, 4;
	add.s64 	%rd23, %rd1, %rd22;
	ld.global.f32 	%f123, [%rd23];
	add.f32 	%f124, %f164, %f123;
	ld.global.f32 	%f125, [%rd23+4];
	add.f32 	%f126, %f124, %f125;
	ld.global.f32 	%f127, [%rd23+8];
	add.f32 	%f128, %f126, %f127;
	ld.global.f32 	%f129, [%rd23+12];
	add.f32 	%f130, %f128, %f129;
	ld.global.f32 	%f131, [%rd23+16];
	add.f32 	%f132, %f130, %f131;
	ld.global.f32 	%f133, [%rd23+20];
	add.f32 	%f134, %f132, %f133;
	ld.global.f32 	%f135, [%rd23+24];
	add.f32 	%f136, %f134, %f135;
	ld.global.f32 	%f137, [%rd23+28];
	add.f32 	%f164, %f136, %f137;
	add.s32 	%r44, %r44, 8;
$L__BB0_18:
	setp.eq.s32 	%p13, %r23, 0;
	@%p13 bra 	$L__BB0_24;
	and.b32  	%r26, %r2, 3;
	setp.lt.u32 	%p14, %r23, 4;
	@%p14 bra 	$L__BB0_21;
	mul.wide.u32 	%rd24, %r44, 4;
	add.s64 	%rd25, %rd1, %rd24;
	ld.global.f32 	%f139, [%rd25];
	add.f32 	%f140, %f164, %f139;
	ld.global.f32 	%f141, [%rd25+4];
	add.f32 	%f142, %f140, %f141;
	ld.global.f32 	%f143, [%rd25+8];
	add.f32 	%f144, %f142, %f143;
	ld.global.f32 	%f145, [%rd25+12];
	add.f32 	%f164, %f144, %f145;
	add.s32 	%r44, %r44, 4;
$L__BB0_21:
	setp.eq.s32 	%p15, %r26, 0;
	@%p15 bra 	$L__BB0_24;
	mul.wide.u32 	%rd26, %r44, 4;
	add.s64 	%rd30, %rd1, %rd26;
	neg.s32 	%r46, %r26;
$L__BB0_23:
	.pragma "nounroll";
	ld.global.f32 	%f146, [%rd30];
	add.f32 	%f164, %f164, %f146;
	add.s64 	%rd30, %rd30, 4;
	add.s32 	%r46, %r46, 1;
	setp.ne.s32 	%p16, %r46, 0;
	@%p16 bra 	$L__BB0_23;
$L__BB0_24:
	st.global.f32 	[%rd2], %f164;
	ret;

}


// ===== COMPILED SASS (sm_100) =====

	.target	sm_100

	.elftype	@"ET_EXEC"


//--------------------- .note.nv.tkinfo           --------------------------
	.section	.note.nv.tkinfo,"",@"SHT_NOTE"
	.sectionflags	@"SHF_NOTE_NV_TKINFO"
	.tkinfo
        /*0018*/ 	.word	0x00000002
        /*0030*/ 	.string	""
        /*0030*/ 	.string	"ptxas"
        /*0030*/ 	.string	"Cuda compilation tools, release 13.0, V13.0.88"
        /*0030*/ 	.string	"Build cuda_13.0.r13.0/compiler.36424714_0"
        /*0030*/ 	.string	"-arch sm_100 -m 64 "



//--------------------- .note.nv.cuinfo           --------------------------
	.section	.note.nv.cuinfo,"",@"SHT_NOTE"
	.sectionflags	@"SHF_NOTE_NV_CUINFO"
        /*0018*/ 	.short	0x0002
        /*001a*/ 	.short	0x0064
        /*001c*/ 	.short	0x0082
	.zero		2


//--------------------- .nv.info                  --------------------------
	.section	.nv.info,"",@"SHT_CUDA_INFO"
	.align	4


	//----- nvinfo : EIATTR_REGCOUNT
	.align		4
        /*0000*/ 	.byte	0x04, 0x2f
        /*0002*/ 	.short	(.L_1 - .L_0)
	.align		4
.L_0:
        /*0004*/ 	.word	index@(_Z18barriersTestKernelPf)
        /*0008*/ 	.word	0x0000001d


	//----- nvinfo : EIATTR_FRAME_SIZE
	.align		4
.L_1:
        /*000c*/ 	.byte	0x04, 0x11
        /*000e*/ 	.short	(.L_3 - .L_2)
	.align		4
.L_2:
        /*0010*/ 	.word	index@(_Z18barriersTestKernelPf)
        /*0014*/ 	.word	0x00000000


	//----- nvinfo : EIATTR_MIN_STACK_SIZE
	.align		4
.L_3:
        /*0018*/ 	.byte	0x04, 0x12
        /*001a*/ 	.short	(.L_5 - .L_4)
	.align		4
.L_4:
        /*001c*/ 	.word	index@(_Z18barriersTestKernelPf)
        /*0020*/ 	.word	0x00000000
.L_5:


//--------------------- .nv.compat                --------------------------
	.section	.nv.compat,"",@"SHT_CUDA_COMPAT_INFO"
	.align	4
        /*0000*/ 	.byte	0x02, 0x09, 0x00, 0x00, 0x02, 0x02, 0x01, 0x00, 0x02, 0x05, 0x05, 0x00, 0x03, 0x07, 0x01, 0x01
        /*0010*/ 	.byte	0x02, 0x03, 0x00, 0x00, 0x02, 0x06, 0x01, 0x00, 0x04, 0x0b, 0x08, 0x00, 0x09, 0x00, 0x00, 0x00
        /*0020*/ 	.byte	0x00, 0x00, 0x00, 0x00


//--------------------- .nv.info._Z18barriersTestKernelPf --------------------------
	.section	.nv.info._Z18barriersTestKernelPf,"",@"SHT_CUDA_INFO"
	.sectionflags	@""
	.align	4


	//----- nvinfo : EIATTR_CUDA_API_VERSION
	.align		4
        /*0000*/ 	.byte	0x04, 0x37
        /*0002*/ 	.short	(.L_7 - .L_6)
.L_6:
        /*0004*/ 	.word	0x00000082


	//----- nvinfo : EIATTR_KPARAM_INFO
	.align		4
.L_7:
        /*0008*/ 	.byte	0x04, 0x17
        /*000a*/ 	.short	(.L_9 - .L_8)
.L_8:
        /*000c*/ 	.word	0x00000000
        /*0010*/ 	.short	0x0000
        /*0012*/ 	.short	0x0000
        /*0014*/ 	.byte	0x00, 0xf5, 0x21, 0x00


	//----- nvinfo : EIATTR_SPARSE_MMA_MASK
	.align		4
.L_9:
        /*0018*/ 	.byte	0x03, 0x50
        /*001a*/ 	.short	0x0000


	//----- nvinfo : EIATTR_MAXREG_COUNT
	.align		4
        /*001c*/ 	.byte	0x03, 0x1b
        /*001e*/ 	.short	0x00ff


	//----- nvinfo : EIATTR_MERCURY_ISA_VERSION
	.align		4
        /*0020*/ 	.byte	0x03, 0x5f
        /*0022*/ 	.short	0x0101


	//----- nvinfo : EIATTR_VRC_CTA_INIT_COUNT
	.align		4
        /*0024*/ 	.byte	0x02, 0x4a
	.zero		1
	.zero		1


	//----- nvinfo : EIATTR_EXIT_INSTR_OFFSETS
	.align		4
        /*0028*/ 	.byte	0x04, 0x1c
        /*002a*/ 	.short	(.L_11 - .L_10)


	//   ....[0]....
.L_10:
        /*002c*/ 	.word	0x00000e70


	//----- nvinfo : EIATTR_CRS_STACK_SIZE
	.align		4
.L_11:
        /*0030*/ 	.byte	0x04, 0x1e
        /*0032*/ 	.short	(.L_13 - .L_12)
.L_12:
        /*0034*/ 	.word	0x00000000


	//----- nvinfo : EIATTR_CBANK_PARAM_SIZE
	.align		4
.L_13:
        /*0038*/ 	.byte	0x03, 0x19
        /*003a*/ 	.short	0x0008


	//----- nvinfo : EIATTR_PARAM_CBANK
	.align		4
        /*003c*/ 	.byte	0x04, 0x0a
        /*003e*/ 	.short	(.L_15 - .L_14)
	.align		4
.L_14:
        /*0040*/ 	.word	index@(.nv.constant0._Z18barriersTestKernelPf)
        /*0044*/ 	.short	0x0380
        /*0046*/ 	.short	0x0008


	//----- nvinfo : EIATTR_SW_WAR
	.align		4
.L_15:
        /*0048*/ 	.byte	0x04, 0x36
        /*004a*/ 	.short	(.L_17 - .L_16)
.L_16:
        /*004c*/ 	.word	0x00000008
.L_17:


//--------------------- .nv.callgraph             --------------------------
	.section	.nv.callgraph,"",@"SHT_CUDA_CALLGRAPH"
	.align	4
	.sectionentsize	8
	.align		4
        /*0000*/ 	.word	0x00000000
	.align		4
        /*0004*/ 	.word	0xffffffff
	.align		4
        /*0008*/ 	.word	0x00000000
	.align		4
        /*000c*/ 	.word	0xfffffffe
	.align		4
        /*0010*/ 	.word	0x00000000
	.align		4
        /*0014*/ 	.word	0xfffffffd
	.align		4
        /*0018*/ 	.word	0x00000000
	.align		4
        /*001c*/ 	.word	0xfffffffc


//--------------------- .text._Z18barriersTestKernelPf --------------------------
	.section	.text._Z18barriersTestKernelPf,"ax",@progbits
	.align	128
        .global         _Z18barriersTestKernelPf
        .type           _Z18barriersTestKernelPf,@function
        .size           _Z18barriersTestKernelPf,(.L_x_21 - _Z18barriersTestKernelPf)
        .other          _Z18barriersTestKernelPf,@"STO_CUDA_ENTRY STV_DEFAULT"
_Z18barriersTestKernelPf:
.text._Z18barriersTestKernelPf:
[----:B------:R-:W-:Y:S01]  /*0000*/  LDC R1, c[0x0][0x37c] ;  /* 0x0000df00ff017b82 */ /* 0x000fe20000000800 */
[----:B------:R-:W0:Y:S07]  /*0010*/  S2R R10, SR_TID.X ;  /* 0x00000000000a7919 */ /* 0x000e2e0000002100 */
[----:B------:R-:W0:Y:S01]  /*0020*/  S2UR UR4, SR_CTAID.X ;  /* 0x00000000000479c3 */ /* 0x000e220000002500 */
[----:B------:R-:W1:Y:S07]  /*0030*/  LDCU.64 UR6, c[0x0][0x358] ;  /* 0x00006b00ff0677ac */ /* 0x000e6e0008000a00 */
[----:B------:R-:W0:Y:S01]  /*0040*/  LDC R5, c[0x0][0x360] ;  /* 0x0000d800ff057b82 */ /* 0x000e220000000800 */
[----:B------:R-:W2:Y:S07]  /*0050*/  LDCU.64 UR8, c[0x0][0x380] ;  /* 0x00007000ff0877ac */ /* 0x000eae0008000a00 */
[----:B------:R-:W3:Y:S01]  /*0060*/  LDC.64 R2, c[0x0][0x380] ;  /* 0x0000e000ff027b82 */ /* 0x000ee20000000a00 */
[----:B0-----:R-:W-:-:S04]  /*0070*/  IMAD R5, R5, UR4, R10 ;  /* 0x0000000405057c24 */ /* 0x001fc8000f8e020a */
[----:B---3--:R-:W-:-:S05]  /*0080*/  IMAD.WIDE R4, R5, 0x4, R2 ;  /* 0x0000000405047825 */ /* 0x008fca00078e0202 */
[----:B-1----:R-:W3:Y:S01]  /*0090*/  LDG.E R6, desc[UR6][R4.64] ;  /* 0x0000000604067981 */ /* 0x002ee2000c1e1900 */
[C---:B------:R-:W-:Y:S01]  /*00a0*/  ISETP.GE.U32.AND P1, PT, R10.reuse, 0xf, PT ;  /* 0x0000000f0a00780c */ /* 0x040fe20003f26070 */
[----:B------:R-:W-:Y:S01]  /*00b0*/  BSSY.RECONVERGENT B0, `(.L_x_0) ;  /* 0x0000038000007945 */ /* 0x000fe20003800200 */
[----:B------:R-:W-:Y:S01]  /*00c0*/  IADD3 R0, PT, PT, R10, 0x1, RZ ;  /* 0x000000010a007810 */ /* 0x000fe20007ffe0ff */
[----:B------:R-:W-:Y:S01]  /*00d0*/  HFMA2 R9, -RZ, RZ, 0, 0 ;  /* 0x00000000ff097431 */ /* 0x000fe200000001ff */
[----:B------:R-:W-:Y:S02]  /*00e0*/  MOV R11, RZ ;  /* 0x000000ff000b7202 */ /* 0x000fe40000000f00 */
[----:B------:R-:W-:-:S04]  /*00f0*/  LOP3.LUT R8, R0, 0xf, RZ, 0xc0, !PT ;  /* 0x0000000f00087812 */ /* 0x000fc800078ec0ff */
[----:B------:R-:W-:Y:S01]  /*0100*/  ISETP.NE.AND P0, PT, R8, RZ, PT ;  /* 0x000000ff0800720c */ /* 0x000fe20003f05270 */
[----:B---3--:R-:W-:-:S05]  /*0110*/  FADD R7, R6, 1 ;  /* 0x3f80000006077421 */ /* 0x008fca0000000000 */
[----:B------:R0:W-:Y:S01]  /*0120*/  STG.E desc[UR6][R4.64], R7 ;  /* 0x0000000704007986 */ /* 0x0001e2000c101906 */
[----:B--2---:R-:W-:Y:S06]  /*0130*/  @!P1 BRA `(.L_x_1) ;  /* 0x0000000000bc9947 */ /* 0x004fec0003800000 */
[----:B------:R-:W-:Y:S01]  /*0140*/  UMOV UR4, 0x20 ;  /* 0x0000002000047882 */ /* 0x000fe20000000000 */
[----:B------:R-:W-:Y:S01]  /*0150*/  UMOV UR5, 0x0 ;  /* 0x0000000000057882 */ /* 0x000fe20000000000 */
[----:B------:R-:W-:Y:S01]  /*0160*/  LOP3.LUT R11, R0, 0x7f0, RZ, 0xc0, !PT ;  /* 0x000007f0000b7812 */ /* 0x000fe200078ec0ff */
[----:B------:R-:W-:Y:S01]  /*0170*/  UIMAD.WIDE.U32 UR4, UR8, 0x1, UR4 ;  /* 0x00000001080478a5 */ /* 0x000fe2000f8e0004 */
[----:B------:R-:W-:Y:S02]  /*0180*/  MOV R9, RZ ;  /* 0x000000ff00097202 */ /* 0x000fe40000000f00 */
[----:B------:R-:W-:-:S03]  /*0190*/  IADD3 R25, PT, PT, -R11, RZ, RZ ;  /* 0x000000ff0b197210 */ /* 0x000fc60007ffe1ff */
[----:B------:R-:W-:Y:S01]  /*01a0*/  MOV R6, UR4 ;  /* 0x0000000400067c02 */ /* 0x000fe20008000f00 */
[----:B------:R-:W-:Y:S02]  /*01b0*/  UIADD3 UR4, UPT, UPT, UR5, UR9, URZ ;  /* 0x0000000905047290 */ /* 0x000fe4000fffe0ff */
[----:B0-----:R-:W-:-:S04]  /*01c0*/  MOV R7, UR5 ;  /* 0x0000000500077c02 */ /* 0x001fc80008000f00 */
[----:B------:R-:W-:-:S07]  /*01d0*/  MOV R7, UR4 ;  /* 0x0000000400077c02 */ /* 0x000fce0008000f00 */
.L_x_2:
[----:B------:R-:W2:Y:S04]  /*01e0*/  LDG.E R24, desc[UR6][R6.64+-0x20] ;  /* 0xffffe00606187981 */ /* 0x000ea8000c1e1900 */
[----:B------:R-:W3:Y:S04]  /*01f0*/  LDG.E R23, desc[UR6][R6.64+-0x1c] ;  /* 0xffffe40606177981 */ /* 0x000ee8000c1e1900 */
[----:B------:R-:W4:Y:S04]  /*0200*/  LDG.E R26, desc[UR6][R6.64+-0x18] ;  /* 0xffffe806061a7981 */ /* 0x000f28000c1e1900 */
[----:B------:R-:W5:Y:S04]  /*0210*/  LDG.E R22, desc[UR6][R6.64+-0x14] ;  /* 0xffffec0606167981 */ /* 0x000f68000c1e1900 */
        /* <DEDUP_REMOVED lines=10> */
[----:B------:R-:W5:Y:S01]  /*02c0*/  LDG.E R10, desc[UR6][R6.64+0x18] ;  /* 0x00001806060a7981 */ /* 0x000f62000c1e1900 */
[----:B--2---:R-:W-:-:S03]  /*02d0*/  FADD R24, R24, R9 ;  /* 0x0000000918187221 */ /* 0x004fc60000000000 */
[----:B------:R0:W2:Y:S01]  /*02e0*/  LDG.E R9, desc[UR6][R6.64+0x1c] ;  /* 0x00001c0606097981 */ /* 0x0000a2000c1e1900 */
[----:B------:R-:W-:Y:S01]  /*02f0*/  IADD3 R25, PT, PT, R25, 0x10, RZ ;  /* 0x0000001019197810 */ /* 0x000fe20007ffe0ff */
[----:B---3--:R-:W-:-:S03]  /*0300*/  FADD R23, R24, R23 ;  /* 0x0000001718177221 */ /* 0x008fc60000000000 */
[----:B------:R-:W-:Y:S01]  /*0310*/  ISETP.NE.AND P2, PT, R25, RZ, PT ;  /* 0x000000ff1900720c */ /* 0x000fe20003f45270 */
[----:B----4-:R-:W-:-:S04]  /*0320*/  FADD R23, R23, R26 ;  /* 0x0000001a17177221 */ /* 0x010fc80000000000 */
[----:B-----5:R-:W-:Y:S01]  /*0330*/  FADD R22, R23, R22 ;  /* 0x0000001617167221 */ /* 0x020fe20000000000 */
[----:B0-----:R-:W-:-:S03]  /*0340*/  IADD3 R6, P3, PT, R6, 0x40, RZ ;  /* 0x0000004006067810 */ /* 0x001fc60007f7e0ff */
[----:B------:R-:W-:Y:S01]  /*0350*/  FADD R21, R22, R21 ;  /* 0x0000001516157221 */ /* 0x000fe20000000000 */
[----:B------:R-:W-:-:S03]  /*0360*/  IADD3.X R7, PT, PT, RZ, R7, RZ, P3, !PT ;  /* 0x00000007ff077210 */ /* 0x000fc60001ffe4ff */
[----:B------:R-:W-:-:S04]  /*0370*/  FADD R20, R21, R20 ;  /* 0x0000001415147221 */ /* 0x000fc80000000000 */
        /* <DEDUP_REMOVED lines=9> */
[----:B--2---:R-:W-:Y:S01]  /*0410*/  FADD R9, R10, R9 ;  /* 0x000000090a097221 */ /* 0x004fe20000000000 */
[----:B------:R-:W-:Y:S06]  /*0420*/  @P2 BRA `(.L_x_2) ;  /* 0xfffffffc006c2947 */ /* 0x000fec000383ffff */
.L_x_1:
[----:B------:R-:W-:Y:S05]  /*0430*/  BSYNC.RECONVERGENT B0 ;  /* 0x0000000000007941 */ /* 0x000fea0003800200 */
.L_x_0:
[----:B------:R-:W-:Y:S04]  /*0440*/  BSSY.RECONVERGENT B0, `(.L_x_3) ;  /* 0x0000037000007945 */ /* 0x000fe80003800200 */
[----:B------:R-:W-:Y:S05]  /*0450*/  @!P0 BRA `(.L_x_4) ;  /* 0x0000000000d48947 */ /* 0x000fea0003800000 */
[----:B------:R-:W-:Y:S01]  /*0460*/  ISETP.GE.U32.AND P2, PT, R8, 0x8, PT ;  /* 0x000000080800780c */ /* 0x000fe20003f46070 */
[----:B------:R-:W-:Y:S01]  /*0470*/  BSSY.RECONVERGENT B1, `(.L_x_5) ;  /* 0x0000016000017945 */ /* 0x000fe20003800200 */
[----:B------:R-:W-:-:S04]  /*0480*/  LOP3.LUT R12, R0, 0x7, RZ, 0xc0, !PT ;  /* 0x00000007000c7812 */ /* 0x000fc800078ec0ff */
[----:B------:R-:W-:-:S07]  /*0490*/  ISETP.NE.AND P3, PT, R12, RZ, PT ;  /* 0x000000ff0c00720c */ /* 0x000fce0003f65270 */
[----:B------:R-:W-:Y:S06]  /*04a0*/  @!P2 BRA `(.L_x_6) ;  /* 0x000000000048a947 */ /* 0x000fec0003800000 */
[----:B0-----:R-:W-:-:S05]  /*04b0*/  IMAD.WIDE.U32 R6, R11, 0x4, R2 ;  /* 0x000000040b067825 */ /* 0x001fca00078e0002 */
[----:B------:R-:W2:Y:S04]  /*04c0*/  LDG.E R10, desc[UR6][R6.64] ;  /* 0x00000006060a7981 */ /* 0x000ea8000c1e1900 */
[----:B------:R-:W3:Y:S04]  /*04d0*/  LDG.E R13, desc[UR6][R6.64+0x4] ;  /* 0x00000406060d7981 */ /* 0x000ee8000c1e1900 */
[----:B------:R-:W4:Y:S04]  /*04e0*/  LDG.E R15, desc[UR6][R6.64+0x8] ;  /* 0x00000806060f7981 */ /* 0x000f28000c1e1900 */
[----:B------:R-:W5:Y:S04]  /*04f0*/  LDG.E R17, desc[UR6][R6.64+0xc] ;  /* 0x00000c0606117981 */ /* 0x000f68000c1e1900 */
[----:B------:R-:W5:Y:S04]  /*0500*/  LDG.E R19, desc[UR6][R6.64+0x10] ;  /* 0x0000100606137981 */ /* 0x000f68000c1e1900 */
[----:B------:R-:W5:Y:S04]  /*0510*/  LDG.E R21, desc[UR6][R6.64+0x14] ;  /* 0x0000140606157981 */ /* 0x000f68000c1e1900 */
[----:B------:R-:W5:Y:S04]  /*0520*/  LDG.E R23, desc[UR6][R6.64+0x18] ;  /* 0x0000180606177981 */ /* 0x000f68000c1e1900 */
[----:B------:R-:W5:Y:S01]  /*0530*/  LDG.E R25, desc[UR6][R6.64+0x1c] ;  /* 0x00001c0606197981 */ /* 0x000f62000c1e1900 */
[----:B------:R-:W-:Y:S01]  /*0540*/  IADD3 R11, PT, PT, R11, 0x8, RZ ;  /* 0x000000080b0b7810 */ /* 0x000fe20007ffe0ff */
[----:B--2---:R-:W-:-:S04]  /*0550*/  FADD R10, R9, R10 ;  /* 0x0000000a090a7221 */ /* 0x004fc80000000000 */
[----:B---3--:R-:W-:-:S04]  /*0560*/  FADD R10, R10, R13 ;  /* 0x0000000d0a0a7221 */ /* 0x008fc80000000000 */
[----:B----4-:R-:W-:-:S04]  /*0570*/  FADD R10, R10, R15 ;  /* 0x0000000f0a0a7221 */ /* 0x010fc80000000000 */
[----:B-----5:R-:W-:-:S04]  /*0580*/  FADD R10, R10, R17 ;  /* 0x000000110a0a7221 */ /* 0x020fc80000000000 */
[----:B------:R-:W-:-:S04]  /*0590*/  FADD R10, R10, R19 ;  /* 0x000000130a0a7221 */ /* 0x000fc80000000000 */
[----:B------:R-:W-:-:S04]  /*05a0*/  FADD R10, R10, R21 ;  /* 0x000000150a0a7221 */ /* 0x000fc80000000000 */
[----:B------:R-:W-:-:S04]  /*05b0*/  FADD R10, R10, R23 ;  /* 0x000000170a0a7221 */ /* 0x000fc80000000000 */
[----:B------:R-:W-:-:S07]  /*05c0*/  FADD R9, R10, R25 ;  /* 0x000000190a097221 */ /* 0x000fce0000000000 */
.L_x_6:
[----:B------:R-:W-:Y:S05]  /*05d0*/  BSYNC.RECONVERGENT B1 ;  /* 0x0000000000017941 */ /* 0x000fea0003800200 */
.L_x_5:
        /* <DEDUP_REMOVED lines=10> */
[----:B------:R-:W5:Y:S01]  /*0680*/  LDG.E R17, desc[UR6][R6.64+0xc] ;  /* 0x00000c0606117981 */ /* 0x000f62000c1e1900 */
[----:B------:R-:W-:Y:S01]  /*0690*/  IADD3 R11, PT, PT, R11, 0x4, RZ ;  /* 0x000000040b0b7810 */ /* 0x000fe20007ffe0ff */
[----:B--2---:R-:W-:-:S04]  /*06a0*/  FADD R12, R9, R12 ;  /* 0x0000000c090c7221 */ /* 0x004fc80000000000 */
[----:B---3--:R-:W-:-:S04]  /*06b0*/  FADD R12, R12, R13 ;  /* 0x0000000d0c0c7221 */ /* 0x008fc80000000000 */
[----:B----4-:R-:W-:-:S04]  /*06c0*/  FADD R12, R12, R15 ;  /* 0x0000000f0c0c7221 */ /* 0x010fc80000000000 */
[----:B-----5:R-:W-:-:S07]  /*06d0*/  FADD R9, R12, R17 ;  /* 0x000000110c097221 */ /* 0x020fce0000000000 */
.L_x_8:
[----:B------:R-:W-:Y:S05]  /*06e0*/  BSYNC.RECONVERGENT B1 ;  /* 0x0000000000017941 */ /* 0x000fea0003800200 */
.L_x_7:
[----:B------:R-:W-:Y:S05]  /*06f0*/  @!P3 BRA `(.L_x_4) ;  /* 0x00000000002cb947 */ /* 0x000fea0003800000 */
[----:B0-----:R-:W-:Y:S01]  /*0700*/  IMAD.WIDE.U32 R6, R11, 0x4, R2 ;  /* 0x000000040b067825 */ /* 0x001fe200078e0002 */
[----:B------:R-:W-:Y:S02]  /*0710*/  IADD3 R10, PT, PT, -R10, RZ, RZ ;  /* 0x000000ff0a0a7210 */ /* 0x000fe40007ffe1ff */
[----:B------:R-:W-:-:S07]  /*0720*/  MOV R11, R6 ;  /* 0x00000006000b7202 */ /* 0x000fce0000000f00 */
.L_x_9:
[----:B------:R-:W-:-:S06]  /*0730*/  MOV R6, R11 ;  /* 0x0000000b00067202 */ /* 0x000fcc0000000f00 */
[----:B------:R0:W2:Y:S01]  /*0740*/  LDG.E R6, desc[UR6][R6.64] ;  /* 0x0000000606067981 */ /* 0x0000a2000c1e1900 */
[----:B------:R-:W-:Y:S02]  /*0750*/  IADD3 R10, PT, PT, R10, 0x1, RZ ;  /* 0x000000010a0a7810 */ /* 0x000fe40007ffe0ff */
[----:B------:R-:W-:Y:S02]  /*0760*/  IADD3 R11, P3, PT, R11, 0x4, RZ ;  /* 0x000000040b0b7810 */ /* 0x000fe40007f7e0ff */
[----:B------:R-:W-:Y:S02]  /*0770*/  ISETP.NE.AND P2, PT, R10, RZ, PT ;  /* 0x000000ff0a00720c */ /* 0x000fe40003f45270 */
[----:B0-----:R-:W-:Y:S01]  /*0780*/  IADD3.X R7, PT, PT, RZ, R7, RZ, P3, !PT ;  /* 0x00000007ff077210 */ /* 0x001fe20001ffe4ff */
[----:B--2---:R-:W-:-:S10]  /*0790*/  FADD R9, R6, R9 ;  /* 0x0000000906097221 */ /* 0x004fd40000000000 */
[----:B------:R-:W-:Y:S05]  /*07a0*/  @P2 BRA `(.L_x_9) ;  /* 0xfffffffc00e02947 */ /* 0x000fea000383ffff */
.L_x_4:
[----:B------:R-:W-:Y:S05]  /*07b0*/  BSYNC.RECONVERGENT B0 ;  /* 0x0000000000007941 */ /* 0x000fea0003800200 */
.L_x_3:
[----:B------:R1:W-:Y:S01]  /*07c0*/  STG.E desc[UR6][R4.64], R9 ;  /* 0x0000000904007986 */ /* 0x0003e2000c101906 */
[----:B------:R-:W-:Y:S01]  /*07d0*/  BSSY.RECONVERGENT B0, `(.L_x_10) ;  /* 0x0000030000007945 */ /* 0x000fe20003800200 */
[----:B------:R-:W-:Y:S01]  /*07e0*/  HFMA2 R11, -RZ, RZ, 0, 0 ;  /* 0x00000000ff0b7431 */ /* 0x000fe200000001ff */
[----:B------:R-:W-:Y:S02]  /*07f0*/  MOV R13, RZ ;  /* 0x000000ff000d7202 */ /* 0x000fe40000000f00 */
[----:B------:R-:W-:Y:S05]  /*0800*/  @!P1 BRA `(.L_x_11) ;  /* 0x0000000000b09947 */ /* 0x000fea0003800000 */
[----:B------:R-:W-:Y:S01]  /*0810*/  UIADD3 UR4, UP0, UPT, UR8, 0x20, URZ ;  /* 0x0000002008047890 */ /* 0x000fe2000ff1e0ff */
[----:B------:R-:W-:Y:S02]  /*0820*/  LOP3.LUT R13, R0, 0x7f0, RZ, 0xc0, !PT ;  /* 0x000007f0000d7812 */ /* 0x000fe400078ec0ff */
[----:B------:R-:W-:Y:S01]  /*0830*/  MOV R11, RZ ;  /* 0x000000ff000b7202 */ /* 0x000fe20000000f00 */
[----:B------:R-:W-:Y:S01]  /*0840*/  UIADD3.X UR5, UPT, UPT, URZ, UR9, URZ, UP0, !UPT ;  /* 0x00000009ff057290 */ /* 0x000fe200087fe4ff */
[----:B------:R-:W-:Y:S02]  /*0850*/  IADD3 R25, PT, PT, -R13, RZ, RZ ;  /* 0x000000ff0d197210 */ /* 0x000fe40007ffe1ff */
[----:B------:R-:W-:-:S03]  /*0860*/  MOV R6, UR4 ;  /* 0x0000000400067c02 */ /* 0x000fc60008000f00 */
[----:B0-----:R-:W-:-:S07]  /*0870*/  MOV R7, UR5 ;  /* 0x0000000500077c02 */ /* 0x001fce0008000f00 */
.L_x_12:
        /* <DEDUP_REMOVED lines=13> */
[----:B-1----:R-:W5:Y:S04]  /*0950*/  LDG.E R9, desc[UR6][R6.64+0x14] ;  /* 0x0000140606097981 */ /* 0x002f68000c1e1900 */
        /* <DEDUP_REMOVED lines=23> */
.L_x_11:
[----:B------:R-:W-:Y:S05]  /*0ad0*/  BSYNC.RECONVERGENT B0 ;  /* 0x0000000000007941 */ /* 0x000fea0003800200 */
.L_x_10:
        /* <DEDUP_REMOVED lines=9> */
[----:B-1----:R-:W3:Y:S04]  /*0b70*/  LDG.E R9, desc[UR6][R6.64+0x4] ;  /* 0x0000040606097981 */ /* 0x002ee8000c1e1900 */
        /* <DEDUP_REMOVED lines=15> */
.L_x_16:
[----:B------:R-:W-:Y:S05]  /*0c70*/  BSYNC.RECONVERGENT B1 ;  /* 0x0000000000017941 */ /* 0x000fea0003800200 */
.L_x_15:
        /* <DEDUP_REMOVED lines=10> */
[----:B------:R-:W5:Y:S01]  /*0d20*/  LDG.E R17, desc[UR6][R6.64+0xc] ;  /* 0x00000c0606117981 */ /* 0x000f62000c1e1900 */
[----:B------:R-:W-:Y:S01]  /*0d30*/  IADD3 R13, PT, PT, R13, 0x4, RZ ;  /* 0x000000040d0d7810 */ /* 0x000fe20007ffe0ff */
[----:B--2---:R-:W-:-:S04]  /*0d40*/  FADD R8, R11, R8 ;  /* 0x000000080b087221 */ /* 0x004fc80000000000 */
[----:B---3--:R-:W-:-:S04]  /*0d50*/  FADD R8, R8, R9 ;  /* 0x0000000908087221 */ /* 0x008fc80000000000 */
[----:B----4-:R-:W-:-:S04]  /*0d60*/  FADD R8, R8, R15 ;  /* 0x0000000f08087221 */ /* 0x010fc80000000000 */
[----:B-----5:R-:W-:-:S07]  /*0d70*/  FADD R11, R8, R17 ;  /* 0x00000011080b7221 */ /* 0x020fce0000000000 */
.L_x_18:
[----:B------:R-:W-:Y:S05]  /*0d80*/  BSYNC.RECONVERGENT B1 ;  /* 0x0000000000017941 */ /* 0x000fea0003800200 */
.L_x_17:
[----:B------:R-:W-:Y:S05]  /*0d90*/  @!P1 BRA `(.L_x_14) ;  /* 0x00000000002c9947 */ /* 0x000fea0003800000 */
[----:B------:R-:W-:Y:S01]  /*0da0*/  IMAD.WIDE.U32 R2, R13, 0x4, R2 ;  /* 0x000000040d027825 */ /* 0x000fe200078e0002 */
[----:B------:R-:W-:Y:S02]  /*0db0*/  IADD3 R0, PT, PT, -R0, RZ, RZ ;  /* 0x000000ff00007210 */ /* 0x000fe40007ffe1ff */
[----:B------:R-:W-:-:S07]  /*0dc0*/  MOV R6, R2 ;  /* 0x0000000200067202 */ /* 0x000fce0000000f00 */
.L_x_19:
[----:B------:R-:W-:-:S06]  /*0dd0*/  MOV R2, R6 ;  /* 0x0000000600027202 */ /* 0x000fcc0000000f00 */
[----:B------:R2:W3:Y:S01]  /*0de0*/  LDG.E R2, desc[UR6][R2.64] ;  /* 0x0000000602027981 */ /* 0x0004e2000c1e1900 */
[----:B------:R-:W-:Y:S02]  /*0df0*/  IADD3 R0, PT, PT, R0, 0x1, RZ ;  /* 0x0000000100007810 */ /* 0x000fe40007ffe0ff */
[----:B------:R-:W-:Y:S02]  /*0e00*/  IADD3 R6, P1, PT, R6, 0x4, RZ ;  /* 0x0000000406067810 */ /* 0x000fe40007f3e0ff */
[----:B------:R-:W-:Y:S02]  /*0e10*/  ISETP.NE.AND P0, PT, R0, RZ, PT ;  /* 0x000000ff0000720c */ /* 0x000fe40003f05270 */
[----:B--2---:R-:W-:Y:S01]  /*0e20*/  IADD3.X R3, PT, PT, RZ, R3, RZ, P1, !PT ;  /* 0x00000003ff037210 */ /* 0x004fe20000ffe4ff */
[----:B---3--:R-:W-:-:S10]  /*0e30*/  FADD R11, R2, R11 ;  /* 0x0000000b020b7221 */ /* 0x008fd40000000000 */
[----:B------:R-:W-:Y:S05]  /*0e40*/  @P0 BRA `(.L_x_19) ;  /* 0xfffffffc00e00947 */ /* 0x000fea000383ffff */
.L_x_14:
[----:B------:R-:W-:Y:S05]  /*0e50*/  BSYNC.RECONVERGENT B0 ;  /* 0x0000000000007941 */ /* 0x000fea0003800200 */
.L_x_13:
[----:B------:R-:W-:Y:S01]  /*0e60*/  STG.E desc[UR6][R4.64], R11 ;  /* 0x0000000b04007986 */ /* 0x000fe2000c101906 */
[----:B------:R-:W-:Y:S05]  /*0e70*/  EXIT ;  /* 0x000000000000794d */ /* 0x000fea0003800000 */
.L_x_20:
[----:B------:R-:W-:-:S00]  /*0e80*/  BRA `(.L_x_20) ;  /* 0xfffffffc00fc7947 */ /* 0x000fc0000383ffff */
[----:B------:R-:W-:-:S00]  /*0e90*/  NOP ;  /* 0x0000000000007918 */ /* 0x000fc00000000000 */
        /* <DEDUP_REMOVED lines=14> */
.L_x_21:


//--------------------- .nv.shared.reserved.0     --------------------------
	.section	.nv.shared.reserved.0,"aw",@nobits
	.weak		__nv_reservedSMEM_offset_0_alias
	.size		__nv_reservedSMEM_offset_0_alias, 0, 64
	.other		__nv_reservedSMEM_offset_0_alias,@"STO_CUDA_RESERVED_SHARED STV_DEFAULT"
__nv_reservedSMEM_offset_0_alias:
	.zero		0
	.zero		64


//--------------------- .nv.constant0._Z18barriersTestKernelPf --------------------------
	.section	.nv.constant0._Z18barriersTestKernelPf,"a",@progbits
	.sectionflags	@""
	.align	4
.nv.constant0._Z18barriersTestKernelPf:
	.zero		904


//--------------------- SYMBOLS --------------------------

	.type		.nv.reservedSmem.offset0,@object
	.size		.nv.reservedSmem.offset0,0x4
